//
// Generated by NVIDIA NVVM Compiler
//
// Compiler Build ID: CL-36424714
// Cuda compilation tools, release 13.0, V13.0.88
// Based on NVVM 20.0.0
//

.version 9.0
.target sm_100
.address_size 64

	// .globl	_Z6matmulPxS_S_iii

.visible .entry _Z6matmulPxS_S_iii(
	.param .u64 .ptr .align 1 _Z6matmulPxS_S_iii_param_0,
	.param .u64 .ptr .align 1 _Z6matmulPxS_S_iii_param_1,
	.param .u64 .ptr .align 1 _Z6matmulPxS_S_iii_param_2,
	.param .u32 _Z6matmulPxS_S_iii_param_3,
	.param .u32 _Z6matmulPxS_S_iii_param_4,
	.param .u32 _Z6matmulPxS_S_iii_param_5
)
{
	.reg .pred 	%p<13>;
	.reg .b32 	%r<19>;
	.reg .b64 	%rd<128>;

	ld.param.u64 	%rd30, [_Z6matmulPxS_S_iii_param_0];
	ld.param.u64 	%rd31, [_Z6matmulPxS_S_iii_param_1];
	ld.param.u64 	%rd29, [_Z6matmulPxS_S_iii_param_2];
	ld.param.u32 	%r3, [_Z6matmulPxS_S_iii_param_3];
	ld.param.u32 	%r4, [_Z6matmulPxS_S_iii_param_4];
	ld.param.u32 	%r6, [_Z6matmulPxS_S_iii_param_5];
	cvta.to.global.u64 	%rd1, %rd31;
	cvta.to.global.u64 	%rd2, %rd30;
	mov.u32 	%r7, %ctaid.x;
	mov.u32 	%r8, %ntid.x;
	mov.u32 	%r9, %tid.x;
	mad.lo.s32 	%r1, %r7, %r8, %r9;
	mov.u32 	%r10, %ctaid.y;
	mov.u32 	%r11, %ntid.y;
	mov.u32 	%r12, %tid.y;
	mad.lo.s32 	%r13, %r10, %r11, %r12;
	setp.ge.s32 	%p1, %r1, %r4;
	setp.ge.s32 	%p2, %r13, %r6;
	or.pred  	%p3, %p1, %p2;
	@%p3 bra 	$L__BB0_13;
	cvta.to.global.u64 	%rd32, %rd29;
	mad.lo.s32 	%r14, %r4, %r13, %r1;
	mul.wide.s32 	%rd33, %r14, 8;
	add.s64 	%rd3, %rd32, %rd33;
	mov.b64 	%rd34, 0;
	st.global.u64 	[%rd3], %rd34;
	cvt.s64.s32 	%rd4, %r3;
	setp.eq.s32 	%p4, %r3, 0;
	@%p4 bra 	$L__BB0_13;
	mul.lo.s32 	%r15, %r6, %r13;
	cvt.u64.u32 	%rd5, %r15;
	cvt.s64.s32 	%rd6, %r4;
	cvt.s64.s32 	%rd7, %r1;
	setp.lt.u32 	%p5, %r3, 8;
	mov.b64 	%rd122, 0;
	mov.u64 	%rd125, %rd122;
	@%p5 bra 	$L__BB0_5;
	and.b64  	%rd125, %rd4, -8;
	shl.b64 	%rd37, %rd7, 3;
	add.s64 	%rd119, %rd1, %rd37;
	shl.b64 	%rd38, %rd5, 3;
	add.s64 	%rd39, %rd38, %rd2;
	add.s64 	%rd118, %rd39, 32;
	mov.b64 	%rd122, 0;
	mov.u64 	%rd120, %rd125;
$L__BB0_4:
	.pragma "nounroll";
	ld.global.u64 	%rd40, [%rd118+-32];
	ld.global.u64 	%rd41, [%rd119];
	mad.lo.s64 	%rd42, %rd41, %rd40, %rd122;
	st.global.u64 	[%rd3], %rd42;
	ld.global.u64 	%rd43, [%rd118+-24];
	shl.b64 	%rd44, %rd6, 3;
	add.s64 	%rd45, %rd119, %rd44;
	ld.global.u64 	%rd46, [%rd45];
	mad.lo.s64 	%rd47, %rd46, %rd43, %rd42;
	st.global.u64 	[%rd3], %rd47;
	ld.global.u64 	%rd48, [%rd118+-16];
	add.s64 	%rd49, %rd45, %rd44;
	ld.global.u64 	%rd50, [%rd49];
	mad.lo.s64 	%rd51, %rd50, %rd48, %rd47;
	st.global.u64 	[%rd3], %rd51;
	ld.global.u64 	%rd52, [%rd118+-8];
	add.s64 	%rd53, %rd49, %rd44;
	ld.global.u64 	%rd54, [%rd53];
	mad.lo.s64 	%rd55, %rd54, %rd52, %rd51;
	st.global.u64 	[%rd3], %rd55;
	ld.global.u64 	%rd56, [%rd118];
	add.s64 	%rd57, %rd53, %rd44;
	ld.global.u64 	%rd58, [%rd57];
	mad.lo.s64 	%rd59, %rd58, %rd56, %rd55;
	st.global.u64 	[%rd3], %rd59;
	ld.global.u64 	%rd60, [%rd118+8];
	add.s64 	%rd61, %rd57, %rd44;
	ld.global.u64 	%rd62, [%rd61];
	mad.lo.s64 	%rd63, %rd62, %rd60, %rd59;
	st.global.u64 	[%rd3], %rd63;
	ld.global.u64 	%rd64, [%rd118+16];
	add.s64 	%rd65, %rd61, %rd44;
	ld.global.u64 	%rd66, [%rd65];
	mad.lo.s64 	%rd67, %rd66, %rd64, %rd63;
	st.global.u64 	[%rd3], %rd67;
	ld.global.u64 	%rd68, [%rd118+24];
	add.s64 	%rd69, %rd65, %rd44;
	ld.global.u64 	%rd70, [%rd69];
	mad.lo.s64 	%rd122, %rd70, %rd68, %rd67;
	st.global.u64 	[%rd3], %rd122;
	add.s64 	%rd120, %rd120, -8;
	shl.b64 	%rd71, %rd6, 6;
	add.s64 	%rd119, %rd119, %rd71;
	add.s64 	%rd118, %rd118, 64;
	setp.ne.s64 	%p6, %rd120, 0;
	@%p6 bra 	$L__BB0_4;
$L__BB0_5:
	and.b32  	%r16, %r3, 7;
	setp.eq.s32 	%p7, %r16, 0;
	@%p7 bra 	$L__BB0_13;
	cvt.u64.u32 	%rd72, %r3;
	and.b64  	%rd73, %rd72, 7;
	add.s64 	%rd74, %rd73, -1;
	setp.lt.u64 	%p8, %rd74, 3;
	@%p8 bra 	$L__BB0_8;
	add.s64 	%rd75, %rd125, %rd5;
	shl.b64 	%rd76, %rd75, 3;
	add.s64 	%rd77, %rd2, %rd76;
	ld.global.u64 	%rd78, [%rd77];
	mad.lo.s64 	%rd79, %rd125, %rd6, %rd7;
	shl.b64 	%rd80, %rd79, 3;
	add.s64 	%rd81, %rd1, %rd80;
	ld.global.u64 	%rd82, [%rd81];
	mad.lo.s64 	%rd83, %rd82, %rd78, %rd122;
	st.global.u64 	[%rd3], %rd83;
	ld.global.u64 	%rd84, [%rd77+8];
	shl.b64 	%rd85, %rd6, 3;
	add.s64 	%rd86, %rd81, %rd85;
	ld.global.u64 	%rd87, [%rd86];
	mad.lo.s64 	%rd88, %rd87, %rd84, %rd83;
	st.global.u64 	[%rd3], %rd88;
	ld.global.u64 	%rd89, [%rd77+16];
	add.s64 	%rd90, %rd86, %rd85;
	ld.global.u64 	%rd91, [%rd90];
	mad.lo.s64 	%rd92, %rd91, %rd89, %rd88;
	st.global.u64 	[%rd3], %rd92;
	ld.global.u64 	%rd93, [%rd77+24];
	add.s64 	%rd94, %rd90, %rd85;
	ld.global.u64 	%rd95, [%rd94];
	mad.lo.s64 	%rd122, %rd95, %rd93, %rd92;
	st.global.u64 	[%rd3], %rd122;
	add.s64 	%rd125, %rd125, 4;
$L__BB0_8:
	and.b32  	%r17, %r3, 3;
	setp.eq.s32 	%p9, %r17, 0;
	@%p9 bra 	$L__BB0_13;
	setp.eq.s32 	%p10, %r17, 1;
	@%p10 bra 	$L__BB0_11;
	add.s64 	%rd96, %rd125, %rd5;
	shl.b64 	%rd97, %rd96, 3;
	add.s64 	%rd98, %rd2, %rd97;
	ld.global.u64 	%rd99, [%rd98];
	mad.lo.s64 	%rd100, %rd125, %rd6, %rd7;
	shl.b64 	%rd101, %rd100, 3;
	add.s64 	%rd102, %rd1, %rd101;
	ld.global.u64 	%rd103, [%rd102];
	mad.lo.s64 	%rd104, %rd103, %rd99, %rd122;
	st.global.u64 	[%rd3], %rd104;
	ld.global.u64 	%rd105, [%rd98+8];
	shl.b64 	%rd106, %rd6, 3;
	add.s64 	%rd107, %rd102, %rd106;
	ld.global.u64 	%rd108, [%rd107];
	mad.lo.s64 	%rd122, %rd108, %rd105, %rd104;
	st.global.u64 	[%rd3], %rd122;
	add.s64 	%rd125, %rd125, 2;
$L__BB0_11:
	and.b32  	%r18, %r3, 1;
	setp.eq.b32 	%p11, %r18, 1;
	not.pred 	%p12, %p11;
	@%p12 bra 	$L__BB0_13;
	add.s64 	%rd109, %rd125, %rd5;
	shl.b64 	%rd110, %rd109, 3;
	add.s64 	%rd111, %rd2, %rd110;
	ld.global.u64 	%rd112, [%rd111];
	mad.lo.s64 	%rd113, %rd125, %rd6, %rd7;
	shl.b64 	%rd114, %rd113, 3;
	add.s64 	%rd115, %rd1, %rd114;
	ld.global.u64 	%rd116, [%rd115];
	mad.lo.s64 	%rd117, %rd116, %rd112, %rd122;
	st.global.u64 	[%rd3], %rd117;
$L__BB0_13:
	ret;

}


// ===== COMPILED SASS (sm_100) =====

	.target	sm_100

	.elftype	@"ET_EXEC"


//--------------------- .note.nv.tkinfo           --------------------------
	.section	.note.nv.tkinfo,"",@"SHT_NOTE"
	.sectionflags	@"SHF_NOTE_NV_TKINFO"
	.tkinfo
        /*0018*/ 	.word	0x00000002
        /*0030*/ 	.string	""
        /*0030*/ 	.string	"ptxas"
        /*0030*/ 	.string	"Cuda compilation tools, release 13.0, V13.0.88"
        /*0030*/ 	.string	"Build cuda_13.0.r13.0/compiler.36424714_0"
        /*0030*/ 	.string	"-arch sm_100 -m 64 "



//--------------------- .note.nv.cuinfo           --------------------------
	.section	.note.nv.cuinfo,"",@"SHT_NOTE"
	.sectionflags	@"SHF_NOTE_NV_CUINFO"
        /*0018*/ 	.short	0x0002
        /*001a*/ 	.short	0x0064
        /*001c*/ 	.short	0x0082
	.zero		2


//--------------------- .nv.info                  --------------------------
	.section	.nv.info,"",@"SHT_CUDA_INFO"
	.align	4


	//----- nvinfo : EIATTR_REGCOUNT
	.align		4
        /*0000*/ 	.byte	0x04, 0x2f
        /*0002*/ 	.short	(.L_1 - .L_0)
	.align		4
.L_0:
        /*0004*/ 	.word	index@(_Z6matmulPxS_S_iii)
        /*0008*/ 	.word	0x0000001e


	//----- nvinfo : EIATTR_FRAME_SIZE
	.align		4
.L_1:
        /*000c*/ 	.byte	0x04, 0x11
        /*000e*/ 	.short	(.L_3 - .L_2)
	.align		4
.L_2:
        /*0010*/ 	.word	index@(_Z6matmulPxS_S_iii)
        /*0014*/ 	.word	0x00000000


	//----- nvinfo : EIATTR_MIN_STACK_SIZE
	.align		4
.L_3:
        /*0018*/ 	.byte	0x04, 0x12
        /*001a*/ 	.short	(.L_5 - .L_4)
	.align		4
.L_4:
        /*001c*/ 	.word	index@(_Z6matmulPxS_S_iii)
        /*0020*/ 	.word	0x00000000
.L_5:


//--------------------- .nv.compat                --------------------------
	.section	.nv.compat,"",@"SHT_CUDA_COMPAT_INFO"
	.align	4
        /*0000*/ 	.byte	0x02, 0x09, 0x00, 0x00, 0x02, 0x02, 0x01, 0x00, 0x02, 0x05, 0x05, 0x00, 0x03, 0x07, 0x01, 0x01
        /*0010*/ 	.byte	0x02, 0x03, 0x00, 0x00, 0x02, 0x06, 0x01, 0x00, 0x04, 0x0b, 0x08, 0x00, 0x09, 0x00, 0x00, 0x00
        /*0020*/ 	.byte	0x00, 0x00, 0x00, 0x00


//--------------------- .nv.info._Z6matmulPxS_S_iii --------------------------
	.section	.nv.info._Z6matmulPxS_S_iii,"",@"SHT_CUDA_INFO"
	.sectionflags	@""
	.align	4


	//----- nvinfo : EIATTR_CUDA_API_VERSION
	.align		4
        /*0000*/ 	.byte	0x04, 0x37
        /*0002*/ 	.short	(.L_7 - .L_6)
.L_6:
        /*0004*/ 	.word	0x00000082


	//----- nvinfo : EIATTR_KPARAM_INFO
	.align		4
.L_7:
        /*0008*/ 	.byte	0x04, 0x17
        /*000a*/ 	.short	(.L_9 - .L_8)
.L_8:
        /*000c*/ 	.word	0x00000000
        /*0010*/ 	.short	0x0005
        /*0012*/ 	.short	0x0020
        /*0014*/ 	.byte	0x00, 0xf0, 0x11, 0x00


	//----- nvinfo : EIATTR_KPARAM_INFO
	.align		4
.L_9:
        /*0018*/ 	.byte	0x04, 0x17
        /*001a*/ 	.short	(.L_11 - .L_10)
.L_10:
        /*001c*/ 	.word	0x00000000
        /*0020*/ 	.short	0x0004
        /*0022*/ 	.short	0x001c
        /*0024*/ 	.byte	0x00, 0xf0, 0x11, 0x00


	//----- nvinfo : EIATTR_KPARAM_INFO
	.align		4
.L_11:
        /*0028*/ 	.byte	0x04, 0x17
        /*002a*/ 	.short	(.L_13 - .L_12)
.L_12:
        /*002c*/ 	.word	0x00000000
        /*0030*/ 	.short	0x0003
        /*0032*/ 	.short	0x0018
        /*0034*/ 	.byte	0x00, 0xf0, 0x11, 0x00


	//----- nvinfo : EIATTR_KPARAM_INFO
	.align		4
.L_13:
        /*0038*/ 	.byte	0x04, 0x17
        /*003a*/ 	.short	(.L_15 - .L_14)
.L_14:
        /*003c*/ 	.word	0x00000000
        /*0040*/ 	.short	0x0002
        /*0042*/ 	.short	0x0010
        /*0044*/ 	.byte	0x00, 0xf5, 0x21, 0x00


	//----- nvinfo : EIATTR_KPARAM_INFO
	.align		4
.L_15:
        /*0048*/ 	.byte	0x04, 0x17
        /*004a*/ 	.short	(.L_17 - .L_16)
.L_16:
        /*004c*/ 	.word	0x00000000
        /*0050*/ 	.short	0x0001
        /*0052*/ 	.short	0x0008
        /*0054*/ 	.byte	0x00, 0xf5, 0x21, 0x00


	//----- nvinfo : EIATTR_KPARAM_INFO
	.align		4
.L_17:
        /*0058*/ 	.byte	0x04, 0x17
        /*005a*/ 	.short	(.L_19 - .L_18)
.L_18:
        /*005c*/ 	.word	0x00000000
        /*0060*/ 	.short	0x0000
        /*0062*/ 	.short	0x0000
        /*0064*/ 	.byte	0x00, 0xf5, 0x21, 0x00


	//----- nvinfo : EIATTR_SPARSE_MMA_MASK
	.align		4
.L_19:
        /*0068*/ 	.byte	0x03, 0x50
        /*006a*/ 	.short	0x0000


	//----- nvinfo : EIATTR_MAXREG_COUNT
	.align		4
        /*006c*/ 	.byte	0x03, 0x1b
        /*006e*/ 	.short	0x00ff


	//----- nvinfo : EIATTR_MERCURY_ISA_VERSION
	.align		4
        /*0070*/ 	.byte	0x03, 0x5f
        /*0072*/ 	.short	0x0101


	//----- nvinfo : EIATTR_VRC_CTA_INIT_COUNT
	.align		4
        /*0074*/ 	.byte	0x02, 0x4a
	.zero		1
	.zero		1


	//----- nvinfo : EIATTR_EXIT_INSTR_OFFSETS
	.align		4
        /*0078*/ 	.byte	0x04, 0x1c
        /*007a*/ 	.short	(.L_21 - .L_20)


	//   ....[0]....
.L_20:
        /*007c*/ 	.word	0x000000d0


	//   ....[1]....
        /*0080*/ 	.word	0x00000150


	//   ....[2]....
        /*0084*/ 	.word	0x00000810


	//   ....[3]....
        /*0088*/ 	.word	0x00000bd0


	//   ....[4]....
        /*008c*/ 	.word	0x00000e70


	//   ....[5]....
        /*0090*/ 	.word	0x00000fa0


	//----- nvinfo : EIATTR_CBANK_PARAM_SIZE
	.align		4
.L_21:
        /*0094*/ 	.byte	0x03, 0x19
        /*0096*/ 	.short	0x0024


	//----- nvinfo : EIATTR_PARAM_CBANK
	.align		4
        /*0098*/ 	.byte	0x04, 0x0a
        /*009a*/ 	.short	(.L_23 - .L_22)
	.align		4
.L_22:
        /*009c*/ 	.word	index@(.nv.constant0._Z6matmulPxS_S_iii)
        /*00a0*/ 	.short	0x0380
        /*00a2*/ 	.short	0x0024


	//----- nvinfo : EIATTR_SW_WAR
	.align		4
.L_23:
        /*00a4*/ 	.byte	0x04, 0x36
        /*00a6*/ 	.short	(.L_25 - .L_24)
.L_24:
        /*00a8*/ 	.word	0x00000008
.L_25:


//--------------------- .nv.callgraph             --------------------------
	.section	.nv.callgraph,"",@"SHT_CUDA_CALLGRAPH"
	.align	4
	.sectionentsize	8
	.align		4
        /*0000*/ 	.word	0x00000000
	.align		4
        /*0004*/ 	.word	0xffffffff
	.align		4
        /*0008*/ 	.word	0x00000000
	.align		4
        /*000c*/ 	.word	0xfffffffe
	.align		4
        /*0010*/ 	.word	0x00000000
	.align		4
        /*0014*/ 	.word	0xfffffffd
	.align		4
        /*0018*/ 	.word	0x00000000
	.align		4
        /*001c*/ 	.word	0xfffffffc


//--------------------- .text._Z6matmulPxS_S_iii  --------------------------
	.section	.text._Z6matmulPxS_S_iii,"ax",@progbits
	.align	128
        .global         _Z6matmulPxS_S_iii
        .type           _Z6matmulPxS_S_iii,@function
        .size           _Z6matmulPxS_S_iii,(.L_x_5 - _Z6matmulPxS_S_iii)
        .other          _Z6matmulPxS_S_iii,@"STO_CUDA_ENTRY STV_DEFAULT"
_Z6matmulPxS_S_iii:
.text._Z6matmulPxS_S_iii:
[----:B------:R-:W-:Y:S01]  /*0000*/  LDC R1, c[0x0][0x37c] ;  /* 0x0000df00ff017b82 */ /* 0x000fe20000000800 */
[----:B------:R-:W0:Y:S07]  /*0010*/  S2R R0, SR_TID.Y ;  /* 0x0000000000007919 */ /* 0x000e2e0000002200 */
[----:B------:R-:W1:Y:S01]  /*0020*/  LDC R8, c[0x0][0x360] ;  /* 0x0000d800ff087b82 */ /* 0x000e620000000800 */
[----:B------:R-:W2:Y:S01]  /*0030*/  LDCU UR6, c[0x0][0x3a0] ;  /* 0x00007400ff0677ac */ /* 0x000ea20008000800 */
[----:B------:R-:W1:Y:S01]  /*0040*/  S2R R9, SR_TID.X ;  /* 0x0000000000097919 */ /* 0x000e620000002100 */
[----:B------:R-:W3:Y:S05]  /*0050*/  LDCU UR10, c[0x0][0x39c] ;  /* 0x00007380ff0a77ac */ /* 0x000eea0008000800 */
[----:B------:R-:W0:Y:S08]  /*0060*/  S2UR UR5, SR_CTAID.Y ;  /* 0x00000000000579c3 */ /* 0x000e300000002600 */
[----:B------:R-:W0:Y:S08]  /*0070*/  LDC R3, c[0x0][0x364] ;  /* 0x0000d900ff037b82 */ /* 0x000e300000000800 */
[----:B------:R-:W1:Y:S01]  /*0080*/  S2UR UR4, SR_CTAID.X ;  /* 0x00000000000479c3 */ /* 0x000e620000002500 */
[----:B0-----:R-:W-:-:S05]  /*0090*/  IMAD R3, R3, UR5, R0 ;  /* 0x0000000503037c24 */ /* 0x001fca000f8e0200 */
[----:B--2---:R-:W-:Y:S01]  /*00a0*/  ISETP.GE.AND P0, PT, R3, UR6, PT ;  /* 0x0000000603007c0c */ /* 0x004fe2000bf06270 */
[----:B-1----:R-:W-:-:S05]  /*00b0*/  IMAD R8, R8, UR4, R9 ;  /* 0x0000000408087c24 */ /* 0x002fca000f8e0209 */
[----:B---3--:R-:W-:-:S13]  /*00c0*/  ISETP.GE.OR P0, PT, R8, UR10, P0 ;  /* 0x0000000a08007c0c */ /* 0x008fda0008706670 */
[----:B------:R-:W-:Y:S05]  /*00d0*/  @P0 EXIT ;  /* 0x000000000000094d */ /* 0x000fea0003800000 */
[----:B------:R-:W0:Y:S01]  /*00e0*/  LDC R0, c[0x0][0x398] ;  /* 0x0000e600ff007b82 */ /* 0x000e220000000800 */
[----:B------:R-:W1:Y:S01]  /*00f0*/  LDCU.64 UR4, c[0x0][0x358] ;  /* 0x00006b00ff0477ac */ /* 0x000e620008000a00 */
[----:B------:R-:W-:-:S06]  /*0100*/  IMAD R5, R3, UR10, R8 ;  /* 0x0000000a03057c24 */ /* 0x000fcc000f8e0208 */
[----:B------:R-:W2:Y:S01]  /*0110*/  LDC.64 R10, c[0x0][0x390] ;  /* 0x0000e400ff0a7b82 */ /* 0x000ea20000000a00 */
[----:B0-----:R-:W-:Y:S01]  /*0120*/  ISETP.NE.AND P0, PT, R0, RZ, PT ;  /* 0x000000ff0000720c */ /* 0x001fe20003f05270 */
[----:B--2---:R-:W-:-:S05]  /*0130*/  IMAD.WIDE R10, R5, 0x8, R10 ;  /* 0x00000008050a7825 */ /* 0x004fca00078e020a */
[----:B-1----:R0:W-:Y:S07]  /*0140*/  STG.E.64 desc[UR4][R10.64], RZ ;  /* 0x000000ff0a007986 */ /* 0x0021ee000c101b04 */
[----:B------:R-:W-:Y:S05]  /*0150*/  @!P0 EXIT ;  /* 0x000000000000894d */ /* 0x000fea0003800000 */
[C---:B------:R-:W-:Y:S01]  /*0160*/  ISETP.GE.U32.AND P0, PT, R0.reuse, 0x8, PT ;  /* 0x000000080000780c */ /* 0x040fe20003f06070 */
[----:B------:R-:W-:Y:S01]  /*0170*/  IMAD R2, R3, UR6, RZ ;  /* 0x0000000603027c24 */ /* 0x000fe2000f8e02ff */
[----:B------:R-:W-:Y:S01]  /*0180*/  USHF.R.S32.HI UR6, URZ, 0x1f, UR10 ;  /* 0x0000001fff067899 */ /* 0x000fe2000801140a */
[----:B------:R-:W-:Y:S02]  /*0190*/  LOP3.LUT P1, RZ, R0, 0x7, RZ, 0xc0, !PT ;  /* 0x0000000700ff7812 */ /* 0x000fe4000782c0ff */
[----:B------:R-:W-:Y:S02]  /*01a0*/  CS2R R16, SRZ ;  /* 0x0000000000107805 */ /* 0x000fe4000001ff00 */
[----:B------:R-:W-:Y:S01]  /*01b0*/  SHF.R.S32.HI R9, RZ, 0x1f, R8 ;  /* 0x0000001fff097819 */ /* 0x000fe20000011408 */
[----:B------:R-:W-:Y:S02]  /*01c0*/  IMAD.MOV.U32 R5, RZ, RZ, RZ ;  /* 0x000000ffff057224 */ /* 0x000fe400078e00ff */
[----:B------:R-:W-:-:S03]  /*01d0*/  IMAD.MOV.U32 R6, RZ, RZ, RZ ;  /* 0x000000ffff067224 */ /* 0x000fc600078e00ff */
[----:B------:R-:W-:Y:S05]  /*01e0*/  @!P0 BRA `(.L_x_0) ;  /* 0x0000000400888947 */ /* 0x000fea0003800000 */
[----:B------:R-:W1:Y:S01]  /*01f0*/  LDCU.128 UR12, c[0x0][0x380] ;  /* 0x00007000ff0c77ac */ /* 0x000e620008000c00 */
[----:B------:R-:W-:Y:S02]  /*0200*/  SHF.R.S32.HI R6, RZ, 0x1f, R0 ;  /* 0x0000001fff067819 */ /* 0x000fe40000011400 */
[----:B------:R-:W-:Y:S02]  /*0210*/  CS2R R16, SRZ ;  /* 0x0000000000107805 */ /* 0x000fe4000001ff00 */
[----:B------:R-:W-:Y:S01]  /*0220*/  LOP3.LUT R5, R0, 0xfffffff8, RZ, 0xc0, !PT ;  /* 0xfffffff800057812 */ /* 0x000fe200078ec0ff */
[----:B------:R-:W-:Y:S01]  /*0230*/  USHF.L.U64.HI UR9, UR10, 0x3, UR6 ;  /* 0x000000030a097899 */ /* 0x000fe20008010206 */
[----:B------:R-:W-:Y:S02]  /*0240*/  IMAD.MOV.U32 R7, RZ, RZ, R6 ;  /* 0x000000ffff077224 */ /* 0x000fe400078e0006 */
[----:B------:R-:W-:Y:S01]  /*0250*/  MOV R4, R5 ;  /* 0x0000000500047202 */ /* 0x000fe20000000f00 */
[----:B------:R-:W-:-:S02]  /*0260*/  USHF.L.U32 UR8, UR10, 0x3, URZ ;  /* 0x000000030a087899 */ /* 0x000fc400080006ff */
[----:B------:R-:W-:Y:S01]  /*0270*/  USHF.L.U64.HI UR7, UR10, 0x6, UR6 ;  /* 0x000000060a077899 */ /* 0x000fe20008010206 */
[----:B-1----:R-:W-:Y:S02]  /*0280*/  LEA R26, P0, R8, UR14, 0x3 ;  /* 0x0000000e081a7c11 */ /* 0x002fe4000f8018ff */
[----:B------:R-:W-:Y:S02]  /*0290*/  LEA R12, P2, R2, UR12, 0x3 ;  /* 0x0000000c020c7c11 */ /* 0x000fe4000f8418ff */
[----:B------:R-:W-:Y:S02]  /*02a0*/  LEA.HI.X R3, R8, UR15, R9, 0x3, P0 ;  /* 0x0000000f08037c11 */ /* 0x000fe400080f1c09 */
[----:B------:R-:W-:Y:S02]  /*02b0*/  LEA.HI.X R13, R2, UR13, RZ, 0x3, P2 ;  /* 0x0000000d020d7c11 */ /* 0x000fe400090f1cff */
[----:B------:R-:W-:-:S05]  /*02c0*/  IADD3 R12, P0, PT, R12, 0x20, RZ ;  /* 0x000000200c0c7810 */ /* 0x000fca0007f1e0ff */
[----:B------:R-:W-:-:S08]  /*02d0*/  IMAD.X R13, RZ, RZ, R13, P0 ;  /* 0x000000ffff0d7224 */ /* 0x000fd000000e060d */
.L_x_1:
[----:B------:R-:W-:Y:S01]  /*02e0*/  MOV R27, R3 ;  /* 0x00000003001b7202 */ /* 0x000fe20000000f00 */
[----:B--2---:R-:W2:Y:S04]  /*02f0*/  LDG.E.64 R18, desc[UR4][R12.64+-0x20] ;  /* 0xffffe0040c127981 */ /* 0x004ea8000c1e1b00 */
[----:B------:R-:W2:Y:S01]  /*0300*/  LDG.E.64 R14, desc[UR4][R26.64] ;  /* 0x000000041a0e7981 */ /* 0x000ea2000c1e1b00 */
[----:B------:R-:W-:-:S04]  /*0310*/  IADD3 R22, P0, PT, R26, UR8, RZ ;  /* 0x000000081a167c10 */ /* 0x000fc8000ff1e0ff */
[----:B------:R-:W-:Y:S01]  /*0320*/  IADD3.X R23, PT, PT, R3, UR9, RZ, P0, !PT ;  /* 0x0000000903177c10 */ /* 0x000fe200087fe4ff */
[----:B--2---:R-:W-:Y:S02]  /*0330*/  IMAD R15, R15, R18, RZ ;  /* 0x000000120f0f7224 */ /* 0x004fe400078e02ff */
[----:B------:R-:W-:-:S04]  /*0340*/  IMAD.WIDE.U32 R24, R18, R14, R16 ;  /* 0x0000000e12187225 */ /* 0x000fc800078e0010 */
[----:B------:R-:W-:-:S04]  /*0350*/  IMAD R15, R19, R14, R15 ;  /* 0x0000000e130f7224 */ /* 0x000fc800078e020f */
[----:B------:R-:W-:-:S05]  /*0360*/  IMAD.IADD R25, R25, 0x1, R15 ;  /* 0x0000000119197824 */ /* 0x000fca00078e020f */
[----:B------:R1:W-:Y:S04]  /*0370*/  STG.E.64 desc[UR4][R10.64], R24 ;  /* 0x000000180a007986 */ /* 0x0003e8000c101b04 */
[----:B------:R-:W2:Y:S04]  /*0380*/  LDG.E.64 R14, desc[UR4][R22.64] ;  /* 0x00000004160e7981 */ /* 0x000ea8000c1e1b00 */
        /* <DEDUP_REMOVED lines=8> */
[----:B------:R-:W3:Y:S04]  /*0410*/  LDG.E.64 R14, desc[UR4][R18.64] ;  /* 0x00000004120e7981 */ /* 0x000ee8000c1e1b00 */
[----:B------:R-:W3:Y:S01]  /*0420*/  LDG.E.64 R16, desc[UR4][R12.64+-0x10] ;  /* 0xfffff0040c107981 */ /* 0x000ee2000c1e1b00 */
[----:B------:R-:W-:-:S04]  /*0430*/  IADD3 R22, P0, PT, R18, UR8, RZ ;  /* 0x0000000812167c10 */ /* 0x000fc8000ff1e0ff */
[----:B------:R-:W-:Y:S01]  /*0440*/  IADD3.X R23, PT, PT, R19, UR9, RZ, P0, !PT ;  /* 0x0000000913177c10 */ /* 0x000fe200087fe4ff */
[----:B---3--:R-:W-:Y:S02]  /*0450*/  IMAD R15, R15, R16, RZ ;  /* 0x000000100f0f7224 */ /* 0x008fe400078e02ff */
[----:B-1----:R-:W-:-:S04]  /*0460*/  IMAD.WIDE.U32 R24, R16, R14, R20 ;  /* 0x0000000e10187225 */ /* 0x002fc800078e0014 */
[----:B------:R-:W-:-:S05]  /*0470*/  IMAD R15, R17, R14, R15 ;  /* 0x0000000e110f7224 */ /* 0x000fca00078e020f */
[----:B------:R-:W-:-:S05]  /*0480*/  IADD3 R25, PT, PT, R25, R15, RZ ;  /* 0x0000000f19197210 */ /* 0x000fca0007ffe0ff */
[----:B------:R1:W-:Y:S04]  /*0490*/  STG.E.64 desc[UR4][R10.64], R24 ;  /* 0x000000180a007986 */ /* 0x0003e8000c101b04 */
[----:B------:R-:W3:Y:S04]  /*04a0*/  LDG.E.64 R14, desc[UR4][R22.64] ;  /* 0x00000004160e7981 */ /* 0x000ee8000c1e1b00 */
[----:B------:R-:W3:Y:S01]  /*04b0*/  LDG.E.64 R16, desc[UR4][R12.64+-0x8] ;  /* 0xfffff8040c107981 */ /* 0x000ee2000c1e1b00 */
[----:B------:R-:W-:-:S04]  /*04c0*/  IADD3 R18, P0, PT, R22, UR8, RZ ;  /* 0x0000000816127c10 */ /* 0x000fc8000ff1e0ff */
[----:B------:R-:W-:Y:S01]  /*04d0*/  IADD3.X R19, PT, PT, R23, UR9, RZ, P0, !PT ;  /* 0x0000000917137c10 */ /* 0x000fe200087fe4ff */
[----:B---3--:R-:W-:Y:S02]  /*04e0*/  IMAD R15, R15, R16, RZ ;  /* 0x000000100f0f7224 */ /* 0x008fe400078e02ff */
[----:B--2---:R-:W-:-:S04]  /*04f0*/  IMAD.WIDE.U32 R20, R16, R14, R24 ;  /* 0x0000000e10147225 */ /* 0x004fc800078e0018 */
        /* <DEDUP_REMOVED lines=17> */
[----:B--2---:R-:W-:-:S04]  /*0610*/  IMAD.WIDE.U32 R20, R16, R14, R24 ;  /* 0x0000000e10147225 */ /* 0x004fc800078e0018 */
        /* <DEDUP_REMOVED lines=13> */
[----:B------:R1:W3:Y:S01]  /*06f0*/  LDG.E.64 R14, desc[UR4][R12.64+0x18] ;  /* 0x000018040c0e7981 */ /* 0x0002e2000c1e1b00 */
[----:B------:R-:W-:-:S04]  /*0700*/  IADD3 R4, P0, PT, R4, -0x8, RZ ;  /* 0xfffffff804047810 */ /* 0x000fc80007f1e0ff */
[----:B------:R-:W-:Y:S02]  /*0710*/  IADD3.X R7, PT, PT, R7, -0x1, RZ, P0, !PT ;  /* 0xffffffff07077810 */ /* 0x000fe400007fe4ff */
[----:B------:R-:W-:-:S04]  /*0720*/  ISETP.NE.U32.AND P0, PT, R4, RZ, PT ;  /* 0x000000ff0400720c */ /* 0x000fc80003f05070 */
[----:B------:R-:W-:Y:S02]  /*0730*/  ISETP.NE.AND.EX P0, PT, R7, RZ, PT, P0 ;  /* 0x000000ff0700720c */ /* 0x000fe40003f05300 */
[----:B-1----:R-:W-:-:S04]  /*0740*/  IADD3 R12, P3, PT, R12, 0x40, RZ ;  /* 0x000000400c0c7810 */ /* 0x002fc80007f7e0ff */
[----:B------:R-:W-:Y:S01]  /*0750*/  IADD3.X R13, PT, PT, RZ, R13, RZ, P3, !PT ;  /* 0x0000000dff0d7210 */ /* 0x000fe20001ffe4ff */
[----:B---3--:R-:W-:Y:S02]  /*0760*/  IMAD R19, R23, R14, RZ ;  /* 0x0000000e17137224 */ /* 0x008fe400078e02ff */
[----:B------:R-:W-:-:S04]  /*0770*/  IMAD.WIDE.U32 R16, R14, R22, R24 ;  /* 0x000000160e107225 */ /* 0x000fc800078e0018 */
[----:B------:R-:W-:-:S04]  /*0780*/  IMAD R19, R15, R22, R19 ;  /* 0x000000160f137224 */ /* 0x000fc800078e0213 */
[----:B------:R-:W-:Y:S02]  /*0790*/  IMAD.IADD R17, R17, 0x1, R19 ;  /* 0x0000000111117824 */ /* 0x000fe400078e0213 */
[----:B------:R-:W-:Y:S01]  /*07a0*/  IMAD.U32 R19, RZ, RZ, UR10 ;  /* 0x0000000aff137e24 */ /* 0x000fe2000f8e00ff */
[----:B------:R-:W-:Y:S01]  /*07b0*/  MOV R14, R16 ;  /* 0x00000010000e7202 */ /* 0x000fe20000000f00 */
[----:B------:R-:W-:-:S03]  /*07c0*/  IMAD.MOV.U32 R15, RZ, RZ, R17 ;  /* 0x000000ffff0f7224 */ /* 0x000fc600078e0011 */
[----:B------:R-:W-:Y:S02]  /*07d0*/  LEA R26, P2, R19, R26, 0x6 ;  /* 0x0000001a131a7211 */ /* 0x000fe400078430ff */
[----:B------:R2:W-:Y:S02]  /*07e0*/  STG.E.64 desc[UR4][R10.64], R14 ;  /* 0x0000000e0a007986 */ /* 0x0005e4000c101b04 */
[----:B------:R-:W-:Y:S01]  /*07f0*/  IADD3.X R3, PT, PT, R3, UR7, RZ, P2, !PT ;  /* 0x0000000703037c10 */ /* 0x000fe200097fe4ff */
[----:B------:R-:W-:Y:S08]  /*0800*/  @P0 BRA `(.L_x_1) ;  /* 0xfffffff800b40947 */ /* 0x000ff0000383ffff */
.L_x_0:
[----:B------:R-:W-:Y:S05]  /*0810*/  @!P1 EXIT ;  /* 0x000000000000994d */ /* 0x000fea0003800000 */
[----:B------:R-:W-:-:S04]  /*0820*/  LOP3.LUT R3, R0, 0x7, RZ, 0xc0, !PT ;  /* 0x0000000700037812 */ /* 0x000fc800078ec0ff */
[----:B------:R-:W-:-:S04]  /*0830*/  IADD3 R3, P1, PT, R3, -0x1, RZ ;  /* 0xffffffff03037810 */ /* 0x000fc80007f3e0ff */
[----:B------:R-:W-:Y:S01]  /*0840*/  ISETP.GE.U32.AND P0, PT, R3, 0x3, PT ;  /* 0x000000030300780c */ /* 0x000fe20003f06070 */
[----:B------:R-:W-:-:S05]  /*0850*/  IMAD.X R3, RZ, RZ, -0x1, P1 ;  /* 0xffffffffff037424 */ /* 0x000fca00008e06ff */
[----:B------:R-:W-:-:S13]  /*0860*/  ISETP.GE.U32.AND.EX P0, PT, R3, RZ, PT, P0 ;  /* 0x000000ff0300720c */ /* 0x000fda0003f06100 */
[----:B------:R-:W-:Y:S05]  /*0870*/  @!P0 BRA `(.L_x_2) ;  /* 0x0000000000d08947 */ /* 0x000fea0003800000 */
[----:B------:R-:W1:Y:S01]  /*0880*/  LDCU.128 UR12, c[0x0][0x380] ;  /* 0x00007000ff0c77ac */ /* 0x000e620008000c00 */
[----:B------:R-:W-:Y:S01]  /*0890*/  IMAD R12, R6, UR10, RZ ;  /* 0x0000000a060c7c24 */ /* 0x000fe2000f8e02ff */
[----:B------:R-:W-:Y:S01]  /*08a0*/  IADD3 R4, P0, PT, R2, R5, RZ ;  /* 0x0000000502047210 */ /* 0x000fe20007f1e0ff */
[----:B------:R-:W-:-:S04]  /*08b0*/  IMAD.WIDE.U32 R18, R5, UR10, R8 ;  /* 0x0000000a05127c25 */ /* 0x000fc8000f8e0008 */
[----:B------:R-:W-:Y:S02]  /*08c0*/  IMAD R3, R5, UR6, R12 ;  /* 0x0000000605037c24 */ /* 0x000fe4000f8e020c */
[----:B------:R-:W-:-:S03]  /*08d0*/  IMAD.X R7, RZ, RZ, R6, P0 ;  /* 0x000000ffff077224 */ /* 0x000fc600000e0606 */
[----:B------:R-:W-:Y:S02]  /*08e0*/  IADD3 R3, PT, PT, R19, R3, RZ ;  /* 0x0000000313037210 */ /* 0x000fe40007ffe0ff */
[----:B-1----:R-:W-:Y:S02]  /*08f0*/  LEA R12, P1, R4, UR12, 0x3 ;  /* 0x0000000c040c7c11 */ /* 0x002fe4000f8218ff */
[----:B--2---:R-:W-:Y:S02]  /*0900*/  LEA R14, P0, R18, UR14, 0x3 ;  /* 0x0000000e120e7c11 */ /* 0x004fe4000f8018ff */
[----:B------:R-:W-:Y:S02]  /*0910*/  LEA.HI.X R13, R4, UR13, R7, 0x3, P1 ;  /* 0x0000000d040d7c11 */ /* 0x000fe400088f1c07 */
[----:B------:R-:W-:-:S03]  /*0920*/  LEA.HI.X R15, R18, UR15, R3, 0x3, P0 ;  /* 0x0000000f120f7c11 */ /* 0x000fc600080f1c03 */
[----:B------:R-:W2:Y:S04]  /*0930*/  LDG.E.64 R18, desc[UR4][R12.64] ;  /* 0x000000040c127981 */ /* 0x000ea8000c1e1b00 */
[----:B------:R-:W2:Y:S01]  /*0940*/  LDG.E.64 R20, desc[UR4][R14.64] ;  /* 0x000000040e147981 */ /* 0x000ea2000c1e1b00 */
[----:B------:R-:W-:Y:S02]  /*0950*/  USHF.L.U32 UR8, UR10, 0x3, URZ ;  /* 0x000000030a087899 */ /* 0x000fe400080006ff */
[----:B------:R-:W-:Y:S01]  /*0960*/  USHF.L.U64.HI UR7, UR10, 0x3, UR6 ;  /* 0x000000030a077899 */ /* 0x000fe20008010206 */
[----:B--2---:R-:W-:Y:S02]  /*0970*/  IMAD R3, R21, R18, RZ ;  /* 0x0000001215037224 */ /* 0x004fe400078e02ff */
[----:B------:R-:W-:Y:S01]  /*0980*/  IMAD.WIDE.U32 R22, R18, R20, R16 ;  /* 0x0000001412167225 */ /* 0x000fe200078e0010 */
[----:B------:R-:W-:-:S03]  /*0990*/  IADD3 R16, P0, PT, R14, UR8, RZ ;  /* 0x000000080e107c10 */ /* 0x000fc6000ff1e0ff */
[----:B------:R-:W-:Y:S01]  /*09a0*/  IMAD R3, R19, R20, R3 ;  /* 0x0000001413037224 */ /* 0x000fe200078e0203 */
[----:B------:R-:W-:-:S03]  /*09b0*/  IADD3.X R17, PT, PT, R15, UR7, RZ, P0, !PT ;  /* 0x000000070f117c10 */ /* 0x000fc600087fe4ff */
        /* <DEDUP_REMOVED lines=8> */
[----:B------:R-:W-:-:S05]  /*0a40*/  IMAD R3, R19, R20, R3 ;  /* 0x0000001413037224 */ /* 0x000fca00078e0203 */
[----:B------:R-:W-:-:S05]  /*0a50*/  IADD3 R25, PT, PT, R25, R3, RZ ;  /* 0x0000000319197210 */ /* 0x000fca0007ffe0ff */
[----:B------:R3:W-:Y:S04]  /*0a60*/  STG.E.64 desc[UR4][R10.64], R24 ;  /* 0x000000180a007986 */ /* 0x0007e8000c101b04 */
[----:B------:R-:W2:Y:S04]  /*0a70*/  LDG.E.64 R20, desc[UR4][R14.64] ;  /* 0x000000040e147981 */ /* 0x000ea8000c1e1b00 */
[----:B------:R-:W2:Y:S01]  /*0a80*/  LDG.E.64 R16, desc[UR4][R12.64+0x10] ;  /* 0x000010040c107981 */ /* 0x000ea2000c1e1b00 */
[----:B------:R-:W-:-:S04]  /*0a90*/  IADD3 R18, P0, PT, R14, UR8, RZ ;  /* 0x000000080e127c10 */ /* 0x000fc8000ff1e0ff */
[----:B------:R-:W-:Y:S01]  /*0aa0*/  IADD3.X R19, PT, PT, R15, UR7, RZ, P0, !PT ;  /* 0x000000070f137c10 */ /* 0x000fe200087fe4ff */
[----:B--2---:R-:W-:Y:S02]  /*0ab0*/  IMAD R3, R21, R16, RZ ;  /* 0x0000001015037224 */ /* 0x004fe400078e02ff */
[----:B-1----:R-:W-:-:S04]  /*0ac0*/  IMAD.WIDE.U32 R22, R16, R20, R24 ;  /* 0x0000001410167225 */ /* 0x002fc800078e0018 */
[----:B------:R-:W-:-:S04]  /*0ad0*/  IMAD R3, R17, R20, R3 ;  /* 0x0000001411037224 */ /* 0x000fc800078e0203 */
[----:B------:R-:W-:-:S05]  /*0ae0*/  IMAD.IADD R23, R23, 0x1, R3 ;  /* 0x0000000117177824 */ /* 0x000fca00078e0203 */
[----:B------:R3:W-:Y:S04]  /*0af0*/  STG.E.64 desc[UR4][R10.64], R22 ;  /* 0x000000160a007986 */ /* 0x0007e8000c101b04 */
[----:B------:R-:W2:Y:S04]  /*0b00*/  LDG.E.64 R16, desc[UR4][R12.64+0x18] ;  /* 0x000018040c107981 */ /* 0x000ea8000c1e1b00 */
[----:B------:R-:W2:Y:S01]  /*0b10*/  LDG.E.64 R18, desc[UR4][R18.64] ;  /* 0x0000000412127981 */ /* 0x000ea2000c1e1b00 */
[----:B------:R-:W-:-:S05]  /*0b20*/  IADD3 R5, P0, PT, R5, 0x4, RZ ;  /* 0x0000000405057810 */ /* 0x000fca0007f1e0ff */
[----:B------:R-:W-:Y:S02]  /*0b30*/  IMAD.X R6, RZ, RZ, R6, P0 ;  /* 0x000000ffff067224 */ /* 0x000fe400000e0606 */
[----:B--2---:R-:W-:Y:S02]  /*0b40*/  IMAD R3, R19, R16, RZ ;  /* 0x0000001013037224 */ /* 0x004fe400078e02ff */
[----:B------:R-:W-:-:S04]  /*0b50*/  IMAD.WIDE.U32 R14, R16, R18, R22 ;  /* 0x00000012100e7225 */ /* 0x000fc800078e0016 */
[----:B------:R-:W-:Y:S01]  /*0b60*/  IMAD R3, R17, R18, R3 ;  /* 0x0000001211037224 */ /* 0x000fe200078e0203 */
[----:B------:R-:W-:Y:S01]  /*0b70*/  MOV R16, R14 ;  /* 0x0000000e00107202 */ /* 0x000fe20000000f00 */
[----:B------:R-:W-:-:S03]  /*0b80*/  IMAD.MOV.U32 R12, RZ, RZ, R14 ;  /* 0x000000ffff0c7224 */ /* 0x000fc600078e000e */
[----:B------:R-:W-:-:S04]  /*0b90*/  IADD3 R17, PT, PT, R15, R3, RZ ;  /* 0x000000030f117210 */ /* 0x000fc80007ffe0ff */
[----:B------:R-:W-:-:S05]  /*0ba0*/  MOV R13, R17 ;  /* 0x00000011000d7202 */ /* 0x000fca0000000f00 */
[----:B------:R3:W-:Y:S02]  /*0bb0*/  STG.E.64 desc[UR4][R10.64], R12 ;  /* 0x0000000c0a007986 */ /* 0x0007e4000c101b04 */
.L_x_2:
[----:B------:R-:W-:-:S13]  /*0bc0*/  LOP3.LUT P0, R3, R0, 0x3, RZ, 0xc0, !PT ;  /* 0x0000000300037812 */ /* 0x000fda000780c0ff */
[----:B------:R-:W-:Y:S05]  /*0bd0*/  @!P0 EXIT ;  /* 0x000000000000894d */ /* 0x000fea0003800000 */
[----:B------:R-:W-:Y:S02]  /*0be0*/  ISETP.NE.AND P1, PT, R3, 0x1, PT ;  /* 0x000000010300780c */ /* 0x000fe40003f25270 */
[----:B------:R-:W-:-:S04]  /*0bf0*/  LOP3.LUT R0, R0, 0x1, RZ, 0xc0, !PT ;  /* 0x0000000100007812 */ /* 0x000fc800078ec0ff */
[----:B------:R-:W-:-:S07]  /*0c00*/  ISETP.NE.U32.AND P0, PT, R0, 0x1, PT ;  /* 0x000000010000780c */ /* 0x000fce0003f05070 */
[----:B------:R-:W-:Y:S06]  /*0c10*/  @!P1 BRA `(.L_x_3) ;  /* 0x0000000000949947 */ /* 0x000fec0003800000 */
[----:B------:R-:W3:Y:S01]  /*0c20*/  LDCU.128 UR12, c[0x0][0x380] ;  /* 0x00007000ff0c77ac */ /* 0x000ee20008000c00 */
[----:B------:R-:W-:Y:S01]  /*0c30*/  MOV R19, R9 ;  /* 0x0000000900137202 */ /* 0x000fe20000000f00 */
[----:B------:R-:W-:Y:S01]  /*0c40*/  IMAD R4, R6, UR10, RZ ;  /* 0x0000000a06047c24 */ /* 0x000fe2000f8e02ff */
[----:B------:R-:W-:Y:S01]  /*0c50*/  IADD3 R0, P1, PT, R2, R5, RZ ;  /* 0x0000000502007210 */ /* 0x000fe20007f3e0ff */
[----:B------:R-:W-:Y:S02]  /*0c60*/  IMAD.MOV.U32 R18, RZ, RZ, R8 ;  /* 0x000000ffff127224 */ /* 0x000fe400078e0008 */
[C---:B------:R-:W-:Y:S02]  /*0c70*/  IMAD R7, R5.reuse, UR6, R4 ;  /* 0x0000000605077c24 */ /* 0x040fe4000f8e0204 */
[----:B------:R-:W-:-:S04]  /*0c80*/  IMAD.WIDE.U32 R18, R5, UR10, R18 ;  /* 0x0000000a05127c25 */ /* 0x000fc8000f8e0012 */
[----:B------:R-:W-:Y:S01]  /*0c90*/  IMAD.X R3, RZ, RZ, R6, P1 ;  /* 0x000000ffff037224 */ /* 0x000fe200008e0606 */
[----:B------:R-:W-:Y:S02]  /*0ca0*/  IADD3 R7, PT, PT, R19, R7, RZ ;  /* 0x0000000713077210 */ /* 0x000fe40007ffe0ff */
[----:B---3--:R-:W-:Y:S02]  /*0cb0*/  LEA R12, P2, R0, UR12, 0x3 ;  /* 0x0000000c000c7c11 */ /* 0x008fe4000f8418ff */
[----:B--2---:R-:W-:Y:S02]  /*0cc0*/  LEA R14, P1, R18, UR14, 0x3 ;  /* 0x0000000e120e7c11 */ /* 0x004fe4000f8218ff */
[----:B------:R-:W-:Y:S02]  /*0cd0*/  LEA.HI.X R13, R0, UR13, R3, 0x3, P2 ;  /* 0x0000000d000d7c11 */ /* 0x000fe400090f1c03 */
[----:B------:R-:W-:-:S03]  /*0ce0*/  LEA.HI.X R15, R18, UR15, R7, 0x3, P1 ;  /* 0x0000000f120f7c11 */ /* 0x000fc600088f1c07 */
[----:B------:R-:W2:Y:S04]  /*0cf0*/  LDG.E.64 R18, desc[UR4][R12.64] ;  /* 0x000000040c127981 */ /* 0x000ea8000c1e1b00 */
[----:B------:R-:W2:Y:S01]  /*0d00*/  LDG.E.64 R20, desc[UR4][R14.64] ;  /* 0x000000040e147981 */ /* 0x000ea2000c1e1b00 */
[----:B------:R-:W-:Y:S01]  /*0d10*/  IMAD.U32 R23, RZ, RZ, UR10 ;  /* 0x0000000aff177e24 */ /* 0x000fe2000f8e00ff */
[----:B------:R-:W-:Y:S01]  /*0d20*/  MOV R7, UR10 ;  /* 0x0000000a00077c02 */ /* 0x000fe20008000f00 */
[----:B------:R-:W-:-:S03]  /*0d30*/  IMAD.U32 R0, RZ, RZ, UR6 ;  /* 0x00000006ff007e24 */ /* 0x000fc6000f8e00ff */
[----:B------:R-:W-:-:S04]  /*0d40*/  LEA R22, P1, R23, R14, 0x3 ;  /* 0x0000000e17167211 */ /* 0x000fc800078218ff */
[----:B------:R-:W-:Y:S01]  /*0d50*/  LEA.HI.X R23, R7, R15, R0, 0x3, P1 ;  /* 0x0000000f07177211 */ /* 0x000fe200008f1c00 */
[----:B--2---:R-:W-:Y:S02]  /*0d60*/  IMAD R3, R21, R18, RZ ;  /* 0x0000001215037224 */ /* 0x004fe400078e02ff */
[----:B------:R-:W-:-:S04]  /*0d70*/  IMAD.WIDE.U32 R16, R18, R20, R16 ;  /* 0x0000001412107225 */ /* 0x000fc800078e0010 */
[----:B------:R-:W-:Y:S02]  /*0d80*/  IMAD R3, R19, R20, R3 ;  /* 0x0000001413037224 */ /* 0x000fe400078e0203 */
[----:B------:R-:W-:-:S03]  /*0d90*/  IMAD.MOV.U32 R18, RZ, RZ, R16 ;  /* 0x000000ffff127224 */ /* 0x000fc600078e0010 */
[----:B------:R-:W-:-:S05]  /*0da0*/  IADD3 R19, PT, PT, R17, R3, RZ ;  /* 0x0000000311137210 */ /* 0x000fca0007ffe0ff */
[----:B------:R1:W-:Y:S04]  /*0db0*/  STG.E.64 desc[UR4][R10.64], R18 ;  /* 0x000000120a007986 */ /* 0x0003e8000c101b04 */
[----:B------:R-:W2:Y:S04]  /*0dc0*/  LDG.E.64 R12, desc[UR4][R12.64+0x8] ;  /* 0x000008040c0c7981 */ /* 0x000ea8000c1e1b00 */
[----:B------:R-:W2:Y:S01]  /*0dd0*/  LDG.E.64 R22, desc[UR4][R22.64] ;  /* 0x0000000416167981 */ /* 0x000ea2000c1e1b00 */
[----:B------:R-:W-:-:S05]  /*0de0*/  IADD3 R5, P1, PT, R5, 0x2, RZ ;  /* 0x0000000205057810 */ /* 0x000fca0007f3e0ff */
[----:B------:R-:W-:Y:S02]  /*0df0*/  IMAD.X R6, RZ, RZ, R6, P1 ;  /* 0x000000ffff067224 */ /* 0x000fe400008e0606 */
[----:B--2---:R-:W-:Y:S02]  /*0e00*/  IMAD R3, R23, R12, RZ ;  /* 0x0000000c17037224 */ /* 0x004fe400078e02ff */
[----:B------:R-:W-:-:S04]  /*0e10*/  IMAD.WIDE.U32 R16, R12, R22, R18 ;  /* 0x000000160c107225 */ /* 0x000fc800078e0012 */
[----:B------:R-:W-:Y:S02]  /*0e20*/  IMAD R3, R13, R22, R3 ;  /* 0x000000160d037224 */ /* 0x000fe400078e0203 */
[----:B------:R-:W-:-:S03]  /*0e30*/  IMAD.MOV.U32 R12, RZ, RZ, R16 ;  /* 0x000000ffff0c7224 */ /* 0x000fc600078e0010 */
[----:B------:R-:W-:-:S04]  /*0e40*/  IADD3 R17, PT, PT, R17, R3, RZ ;  /* 0x0000000311117210 */ /* 0x000fc80007ffe0ff */
[----:B------:R-:W-:-:S05]  /*0e50*/  MOV R13, R17 ;  /* 0x00000011000d7202 */ /* 0x000fca0000000f00 */
[----:B------:R1:W-:Y:S02]  /*0e60*/  STG.E.64 desc[UR4][R10.64], R12 ;  /* 0x0000000c0a007986 */ /* 0x0003e4000c101b04 */
.L_x_3:
[----:B------:R-:W-:Y:S05]  /*0e70*/  @P0 EXIT ;  /* 0x000000000000094d */ /* 0x000fea0003800000 */
[----:B------:R-:W4:Y:S01]  /*0e80*/  LDCU.128 UR12, c[0x0][0x380] ;  /* 0x00007000ff0c77ac */ /* 0x000f220008000c00 */
[----:B------:R-:W-:Y:S01]  /*0e90*/  IMAD R4, R6, UR10, RZ ;  /* 0x0000000a06047c24 */ /* 0x000fe2000f8e02ff */
[----:B------:R-:W-:Y:S01]  /*0ea0*/  IADD3 R0, P0, PT, R2, R5, RZ ;  /* 0x0000000502007210 */ /* 0x000fe20007f1e0ff */
[----:B------:R-:W-:-:S03]  /*0eb0*/  IMAD.WIDE.U32 R8, R5, UR10, R8 ;  /* 0x0000000a05087c25 */ /* 0x000fc6000f8e0008 */
[----:B------:R-:W-:Y:S01]  /*0ec0*/  IADD3.X R3, PT, PT, RZ, R6, RZ, P0, !PT ;  /* 0x00000006ff037210 */ /* 0x000fe200007fe4ff */
[----:B------:R-:W-:-:S04]  /*0ed0*/  IMAD R5, R5, UR6, R4 ;  /* 0x0000000605057c24 */ /* 0x000fc8000f8e0204 */
[----:B------:R-:W-:Y:S01]  /*0ee0*/  IMAD.IADD R5, R9, 0x1, R5 ;  /* 0x0000000109057824 */ /* 0x000fe200078e0205 */
[----:B----4-:R-:W-:Y:S02]  /*0ef0*/  LEA R2, P1, R0, UR12, 0x3 ;  /* 0x0000000c00027c11 */ /* 0x010fe4000f8218ff */
[----:B------:R-:W-:Y:S02]  /*0f00*/  LEA R4, P0, R8, UR14, 0x3 ;  /* 0x0000000e08047c11 */ /* 0x000fe4000f8018ff */
[----:B------:R-:W-:Y:S02]  /*0f10*/  LEA.HI.X R3, R0, UR13, R3, 0x3, P1 ;  /* 0x0000000d00037c11 */ /* 0x000fe400088f1c03 */
[----:B------:R-:W-:-:S04]  /*0f20*/  LEA.HI.X R5, R8, UR15, R5, 0x3, P0 ;  /* 0x0000000f08057c11 */ /* 0x000fc800080f1c05 */
[----:B------:R-:W4:Y:S04]  /*0f30*/  LDG.E.64 R2, desc[UR4][R2.64] ;  /* 0x0000000402027981 */ /* 0x000f28000c1e1b00 */
[----:B------:R-:W4:Y:S02]  /*0f40*/  LDG.E.64 R4, desc[UR4][R4.64] ;  /* 0x0000000404047981 */ /* 0x000f24000c1e1b00 */
[----:B----4-:R-:W-:Y:S02]  /*0f50*/  IMAD R9, R5, R2, RZ ;  /* 0x0000000205097224 */ /* 0x010fe400078e02ff */
[----:B------:R-:W-:-:S04]  /*0f60*/  IMAD.WIDE.U32 R6, R2, R4, R16 ;  /* 0x0000000402067225 */ /* 0x000fc800078e0010 */
[----:B------:R-:W-:-:S05]  /*0f70*/  IMAD R9, R3, R4, R9 ;  /* 0x0000000403097224 */ /* 0x000fca00078e0209 */
[----:B------:R-:W-:-:S05]  /*0f80*/  IADD3 R7, PT, PT, R7, R9, RZ ;  /* 0x0000000907077210 */ /* 0x000fca0007ffe0ff */
[----:B------:R-:W-:Y:S01]  /*0f90*/  STG.E.64 desc[UR4][R10.64], R6 ;  /* 0x000000060a007986 */ /* 0x000fe2000c101b04 */
[----:B------:R-:W-:Y:S05]  /*0fa0*/  EXIT ;  /* 0x000000000000794d */ /* 0x000fea0003800000 */
.L_x_4:
[----:B------:R-:W-:-:S00]  /*0fb0*/  BRA `(.L_x_4) ;  /* 0xfffffffc00fc7947 */ /* 0x000fc0000383ffff */
[----:B------:R-:W-:-:S00]  /*0fc0*/  NOP ;  /* 0x0000000000007918 */ /* 0x000fc00000000000 */
        /* <DEDUP_REMOVED lines=11> */
.L_x_5:


//--------------------- .nv.shared.reserved.0     --------------------------
	.section	.nv.shared.reserved.0,"aw",@nobits
	.weak		__nv_reservedSMEM_offset_0_alias
	.size		__nv_reservedSMEM_offset_0_alias, 0, 64
	.other		__nv_reservedSMEM_offset_0_alias,@"STO_CUDA_RESERVED_SHARED STV_DEFAULT"
__nv_reservedSMEM_offset_0_alias:
	.zero		0
	.zero		64


//--------------------- .nv.constant0._Z6matmulPxS_S_iii --------------------------
	.section	.nv.constant0._Z6matmulPxS_S_iii,"a",@progbits
	.sectionflags	@""
	.align	4
.nv.constant0._Z6matmulPxS_S_iii:
	.zero		932


//--------------------- SYMBOLS --------------------------

	.type		.nv.reservedSmem.offset0,@object
	.size		.nv.reservedSmem.offset0,0x4
